//
// Generated by NVIDIA NVVM Compiler
//
// Compiler Build ID: CL-36424714
// Cuda compilation tools, release 13.0, V13.0.88
// Based on NVVM 20.0.0
//

.version 9.0
.target sm_100
.address_size 64

	// .globl	_Z24count_frequencies_kernelPKcPii

.visible .entry _Z24count_frequencies_kernelPKcPii(
	.param .u64 .ptr .align 1 _Z24count_frequencies_kernelPKcPii_param_0,
	.param .u64 .ptr .align 1 _Z24count_frequencies_kernelPKcPii_param_1,
	.param .u32 _Z24count_frequencies_kernelPKcPii_param_2
)
{
	.reg .pred 	%p<2>;
	.reg .b32 	%r<8>;
	.reg .b64 	%rd<9>;

	ld.param.u64 	%rd1, [_Z24count_frequencies_kernelPKcPii_param_0];
	ld.param.u64 	%rd2, [_Z24count_frequencies_kernelPKcPii_param_1];
	ld.param.u32 	%r2, [_Z24count_frequencies_kernelPKcPii_param_2];
	mov.u32 	%r3, %tid.x;
	mov.u32 	%r4, %ctaid.x;
	mov.u32 	%r5, %ntid.x;
	mad.lo.s32 	%r1, %r4, %r5, %r3;
	setp.ge.s32 	%p1, %r1, %r2;
	@%p1 bra 	$L__BB0_2;
	cvta.to.global.u64 	%rd3, %rd1;
	cvta.to.global.u64 	%rd4, %rd2;
	cvt.s64.s32 	%rd5, %r1;
	add.s64 	%rd6, %rd3, %rd5;
	ld.global.u8 	%r6, [%rd6];
	mul.wide.u32 	%rd7, %r6, 4;
	add.s64 	%rd8, %rd4, %rd7;
	atom.global.add.u32 	%r7, [%rd8], 1;
$L__BB0_2:
	ret;

}


// ===== COMPILED SASS (sm_100) =====

	.target	sm_100

	.elftype	@"ET_EXEC"


//--------------------- .note.nv.tkinfo           --------------------------
	.section	.note.nv.tkinfo,"",@"SHT_NOTE"
	.sectionflags	@"SHF_NOTE_NV_TKINFO"
	.tkinfo
        /*0018*/ 	.word	0x00000002
        /*0030*/ 	.string	""
        /*0030*/ 	.string	"ptxas"
        /*0030*/ 	.string	"Cuda compilation tools, release 13.0, V13.0.88"
        /*0030*/ 	.string	"Build cuda_13.0.r13.0/compiler.36424714_0"
        /*0030*/ 	.string	"-arch sm_100 -m 64 "



//--------------------- .note.nv.cuinfo           --------------------------
	.section	.note.nv.cuinfo,"",@"SHT_NOTE"
	.sectionflags	@"SHF_NOTE_NV_CUINFO"
        /*0018*/ 	.short	0x0002
        /*001a*/ 	.short	0x0064
        /*001c*/ 	.short	0x0082
	.zero		2


//--------------------- .nv.info                  --------------------------
	.section	.nv.info,"",@"SHT_CUDA_INFO"
	.align	4


	//----- nvinfo : EIATTR_REGCOUNT
	.align		4
        /*0000*/ 	.byte	0x04, 0x2f
        /*0002*/ 	.short	(.L_1 - .L_0)
	.align		4
.L_0:
        /*0004*/ 	.word	index@(_Z24count_frequencies_kernelPKcPii)
        /*0008*/ 	.word	0x0000000a


	//----- nvinfo : EIATTR_FRAME_SIZE
	.align		4
.L_1:
        /*000c*/ 	.byte	0x04, 0x11
        /*000e*/ 	.short	(.L_3 - .L_2)
	.align		4
.L_2:
        /*0010*/ 	.word	index@(_Z24count_frequencies_kernelPKcPii)
        /*0014*/ 	.word	0x00000000


	//----- nvinfo : EIATTR_MIN_STACK_SIZE
	.align		4
.L_3:
        /*0018*/ 	.byte	0x04, 0x12
        /*001a*/ 	.short	(.L_5 - .L_4)
	.align		4
.L_4:
        /*001c*/ 	.word	index@(_Z24count_frequencies_kernelPKcPii)
        /*0020*/ 	.word	0x00000000
.L_5:


//--------------------- .nv.compat                --------------------------
	.section	.nv.compat,"",@"SHT_CUDA_COMPAT_INFO"
	.align	4
        /*0000*/ 	.byte	0x02, 0x09, 0x00, 0x00, 0x02, 0x02, 0x01, 0x00, 0x02, 0x05, 0x05, 0x00, 0x03, 0x07, 0x01, 0x01
        /*0010*/ 	.byte	0x02, 0x03, 0x00, 0x00, 0x02, 0x06, 0x01, 0x00, 0x04, 0x0b, 0x08, 0x00, 0x09, 0x00, 0x00, 0x00
        /*0020*/ 	.byte	0x00, 0x00, 0x00, 0x00


//--------------------- .nv.info._Z24count_frequencies_kernelPKcPii --------------------------
	.section	.nv.info._Z24count_frequencies_kernelPKcPii,"",@"SHT_CUDA_INFO"
	.sectionflags	@""
	.align	4


	//----- nvinfo : EIATTR_CUDA_API_VERSION
	.align		4
        /*0000*/ 	.byte	0x04, 0x37
        /*0002*/ 	.short	(.L_7 - .L_6)
.L_6:
        /*0004*/ 	.word	0x00000082


	//----- nvinfo : EIATTR_KPARAM_INFO
	.align		4
.L_7:
        /*0008*/ 	.byte	0x04, 0x17
        /*000a*/ 	.short	(.L_9 - .L_8)
.L_8:
        /*000c*/ 	.word	0x00000000
        /*0010*/ 	.short	0x0002
        /*0012*/ 	.short	0x0010
        /*0014*/ 	.byte	0x00, 0xf0, 0x11, 0x00


	//----- nvinfo : EIATTR_KPARAM_INFO
	.align		4
.L_9:
        /*0018*/ 	.byte	0x04, 0x17
        /*001a*/ 	.short	(.L_11 - .L_10)
.L_10:
        /*001c*/ 	.word	0x00000000
        /*0020*/ 	.short	0x0001
        /*0022*/ 	.short	0x0008
        /*0024*/ 	.byte	0x00, 0xf5, 0x21, 0x00


	//----- nvinfo : EIATTR_KPARAM_INFO
	.align		4
.L_11:
        /*0028*/ 	.byte	0x04, 0x17
        /*002a*/ 	.short	(.L_13 - .L_12)
.L_12:
        /*002c*/ 	.word	0x00000000
        /*0030*/ 	.short	0x0000
        /*0032*/ 	.short	0x0000
        /*0034*/ 	.byte	0x00, 0xf5, 0x21, 0x00


	//----- nvinfo : EIATTR_SPARSE_MMA_MASK
	.align		4
.L_13:
        /*0038*/ 	.byte	0x03, 0x50
        /*003a*/ 	.short	0x0000


	//----- nvinfo : EIATTR_MAXREG_COUNT
	.align		4
        /*003c*/ 	.byte	0x03, 0x1b
        /*003e*/ 	.short	0x00ff


	//----- nvinfo : EIATTR_MERCURY_ISA_VERSION
	.align		4
        /*0040*/ 	.byte	0x03, 0x5f
        /*0042*/ 	.short	0x0101


	//----- nvinfo : EIATTR_VRC_CTA_INIT_COUNT
	.align		4
        /*0044*/ 	.byte	0x02, 0x4a
	.zero		1
	.zero		1


	//----- nvinfo : EIATTR_EXIT_INSTR_OFFSETS
	.align		4
        /*0048*/ 	.byte	0x04, 0x1c
        /*004a*/ 	.short	(.L_15 - .L_14)


	//   ....[0]....
.L_14:
        /*004c*/ 	.word	0x00000070


	//   ....[1]....
        /*0050*/ 	.word	0x00000110


	//----- nvinfo : EIATTR_CBANK_PARAM_SIZE
	.align		4
.L_15:
        /*0054*/ 	.byte	0x03, 0x19
        /*0056*/ 	.short	0x0014


	//----- nvinfo : EIATTR_PARAM_CBANK
	.align		4
        /*0058*/ 	.byte	0x04, 0x0a
        /*005a*/ 	.short	(.L_17 - .L_16)
	.align		4
.L_16:
        /*005c*/ 	.word	index@(.nv.constant0._Z24count_frequencies_kernelPKcPii)
        /*0060*/ 	.short	0x0380
        /*0062*/ 	.short	0x0014


	//----- nvinfo : EIATTR_SW_WAR
	.align		4
.L_17:
        /*0064*/ 	.byte	0x04, 0x36
        /*0066*/ 	.short	(.L_19 - .L_18)
.L_18:
        /*0068*/ 	.word	0x00000008
.L_19:


//--------------------- .nv.callgraph             --------------------------
	.section	.nv.callgraph,"",@"SHT_CUDA_CALLGRAPH"
	.align	4
	.sectionentsize	8
	.align		4
        /*0000*/ 	.word	0x00000000
	.align		4
        /*0004*/ 	.word	0xffffffff
	.align		4
        /*0008*/ 	.word	0x00000000
	.align		4
        /*000c*/ 	.word	0xfffffffe
	.align		4
        /*0010*/ 	.word	0x00000000
	.align		4
        /*0014*/ 	.word	0xfffffffd
	.align		4
        /*0018*/ 	.word	0x00000000
	.align		4
        /*001c*/ 	.word	0xfffffffc


//--------------------- .text._Z24count_frequencies_kernelPKcPii --------------------------
	.section	.text._Z24count_frequencies_kernelPKcPii,"ax",@progbits
	.align	128
        .global         _Z24count_frequencies_kernelPKcPii
        .type           _Z24count_frequencies_kernelPKcPii,@function
        .size           _Z24count_frequencies_kernelPKcPii,(.L_x_1 - _Z24count_frequencies_kernelPKcPii)
        .other          _Z24count_frequencies_kernelPKcPii,@"STO_CUDA_ENTRY STV_DEFAULT"
_Z24count_frequencies_kernelPKcPii:
.text._Z24count_frequencies_kernelPKcPii:
[----:B------:R-:W-:Y:S01]  /*0000*/  LDC R1, c[0x0][0x37c] ;  /* 0x0000df00ff017b82 */ /* 0x000fe20000000800 */
[----:B------:R-:W0:Y:S07]  /*0010*/  S2R R0, SR_TID.X ;  /* 0x0000000000007919 */ /* 0x000e2e0000002100 */
[----:B------:R-:W0:Y:S01]  /*0020*/  S2UR UR4, SR_CTAID.X ;  /* 0x00000000000479c3 */ /* 0x000e220000002500 */
[----:B------:R-:W1:Y:S07]  /*0030*/  LDCU UR5, c[0x0][0x390] ;  /* 0x00007200ff0577ac */ /* 0x000e6e0008000800 */
[----:B------:R-:W0:Y:S02]  /*0040*/  LDC R3, c[0x0][0x360] ;  /* 0x0000d800ff037b82 */ /* 0x000e240000000800 */
[----:B0-----:R-:W-:-:S05]  /*0050*/  IMAD R0, R3, UR4, R0 ;  /* 0x0000000403007c24 */ /* 0x001fca000f8e0200 */
[----:B-1----:R-:W-:-:S13]  /*0060*/  ISETP.GE.AND P0, PT, R0, UR5, PT ;  /* 0x0000000500007c0c */ /* 0x002fda000bf06270 */
[----:B------:R-:W-:Y:S05]  /*0070*/  @P0 EXIT ;  /* 0x000000000000094d */ /* 0x000fea0003800000 */
[----:B------:R-:W0:Y:S01]  /*0080*/  LDCU.64 UR6, c[0x0][0x380] ;  /* 0x00007000ff0677ac */ /* 0x000e220008000a00 */
[----:B------:R-:W1:Y:S01]  /*0090*/  LDC.64 R2, c[0x0][0x388] ;  /* 0x0000e200ff027b82 */ /* 0x000e620000000a00 */
[----:B------:R-:W2:Y:S01]  /*00a0*/  LDCU.64 UR4, c[0x0][0x358] ;  /* 0x00006b00ff0477ac */ /* 0x000ea20008000a00 */
[----:B0-----:R-:W-:-:S04]  /*00b0*/  IADD3 R4, P0, PT, R0, UR6, RZ ;  /* 0x0000000600047c10 */ /* 0x001fc8000ff1e0ff */
[----:B------:R-:W-:-:S06]  /*00c0*/  LEA.HI.X.SX32 R5, R0, UR7, 0x1, P0 ;  /* 0x0000000700057c11 */ /* 0x000fcc00080f0eff */
[----:B--2---:R-:W1:Y:S01]  /*00d0*/  LDG.E.U8 R5, desc[UR4][R4.64] ;  /* 0x0000000404057981 */ /* 0x004e62000c1e1100 */
[----:B------:R-:W-:Y:S02]  /*00e0*/  HFMA2 R7, -RZ, RZ, 0, 5.9604644775390625e-08 ;  /* 0x00000001ff077431 */ /* 0x000fe400000001ff */
[----:B-1----:R-:W-:-:S05]  /*00f0*/  IMAD.WIDE.U32 R2, R5, 0x4, R2 ;  /* 0x0000000405027825 */ /* 0x002fca00078e0002 */
[----:B------:R-:W-:Y:S01]  /*0100*/  REDG.E.ADD.STRONG.GPU desc[UR4][R2.64], R7 ;  /* 0x000000070200798e */ /* 0x000fe2000c12e104 */
[----:B------:R-:W-:Y:S05]  /*0110*/  EXIT ;  /* 0x000000000000794d */ /* 0x000fea0003800000 */
.L_x_0:
[----:B------:R-:W-:-:S00]  /*0120*/  BRA `(.L_x_0) ;  /* 0xfffffffc00fc7947 */ /* 0x000fc0000383ffff */
[----:B------:R-:W-:-:S00]  /*0130*/  NOP ;  /* 0x0000000000007918 */ /* 0x000fc00000000000 */
        /* <DEDUP_REMOVED lines=12> */
.L_x_1:


//--------------------- .nv.shared.reserved.0     --------------------------
	.section	.nv.shared.reserved.0,"aw",@nobits
	.weak		__nv_reservedSMEM_offset_0_alias
	.size		__nv_reservedSMEM_offset_0_alias, 0, 64
	.other		__nv_reservedSMEM_offset_0_alias,@"STO_CUDA_RESERVED_SHARED STV_DEFAULT"
__nv_reservedSMEM_offset_0_alias:
	.zero		0
	.zero		64


//--------------------- .nv.constant0._Z24count_frequencies_kernelPKcPii --------------------------
	.section	.nv.constant0._Z24count_frequencies_kernelPKcPii,"a",@progbits
	.sectionflags	@""
	.align	4
.nv.constant0._Z24count_frequencies_kernelPKcPii:
	.zero		916


//--------------------- SYMBOLS --------------------------

	.type		.nv.reservedSmem.offset0,@object
	.size		.nv.reservedSmem.offset0,0x4
